//
// Generated by NVIDIA NVVM Compiler
//
// Compiler Build ID: CL-36424714
// Cuda compilation tools, release 13.0, V13.0.88
// Based on NVVM 20.0.0
//

.version 9.0
.target sm_100
.address_size 64

	// .globl	_Z10activationPfS_i

.visible .entry _Z10activationPfS_i(
	.param .u64 .ptr .align 1 _Z10activationPfS_i_param_0,
	.param .u64 .ptr .align 1 _Z10activationPfS_i_param_1,
	.param .u32 _Z10activationPfS_i_param_2
)
{
	.reg .pred 	%p<3>;
	.reg .b32 	%r<5>;
	.reg .b32 	%f<17>;
	.reg .b64 	%rd<8>;

	ld.param.u64 	%rd1, [_Z10activationPfS_i_param_0];
	ld.param.u64 	%rd2, [_Z10activationPfS_i_param_1];
	cvta.to.global.u64 	%rd3, %rd1;
	cvta.to.global.u64 	%rd4, %rd2;
	mov.u32 	%r1, %ntid.x;
	mov.u32 	%r2, %ctaid.x;
	mov.u32 	%r3, %tid.x;
	mad.lo.s32 	%r4, %r1, %r2, %r3;
	mul.wide.s32 	%rd5, %r4, 4;
	add.s64 	%rd6, %rd4, %rd5;
	ld.global.f32 	%f1, [%rd6];
	abs.f32 	%f2, %f1;
	mul.f32 	%f3, %f2, 0f4038AA3B;
	ex2.approx.ftz.f32 	%f4, %f3;
	add.f32 	%f5, %f4, 0f3F800000;
	rcp.approx.ftz.f32 	%f6, %f5;
	fma.rn.f32 	%f7, %f6, 0fC0000000, 0f3F800000;
	setp.ge.f32 	%p1, %f2, 0f41102CB4;
	selp.f32 	%f8, 0f3F800000, %f7, %p1;
	copysign.f32 	%f9, %f1, %f8;
	mul.f32 	%f10, %f1, %f1;
	fma.rn.f32 	%f11, %f10, 0f3C80F082, 0fBD563CAE;
	fma.rn.f32 	%f12, %f11, %f10, 0f3E085941;
	fma.rn.f32 	%f13, %f12, %f10, 0fBEAAA9ED;
	fma.rn.f32 	%f14, %f13, %f10, 0f00000000;
	fma.rn.f32 	%f15, %f14, %f1, %f1;
	setp.ge.f32 	%p2, %f2, 0f3F19999A;
	selp.f32 	%f16, %f9, %f15, %p2;
	add.s64 	%rd7, %rd3, %rd5;
	st.global.f32 	[%rd7], %f16;
	ret;

}


// ===== COMPILED SASS (sm_100) =====

	.target	sm_100

	.elftype	@"ET_EXEC"


//--------------------- .note.nv.tkinfo           --------------------------
	.section	.note.nv.tkinfo,"",@"SHT_NOTE"
	.sectionflags	@"SHF_NOTE_NV_TKINFO"
	.tkinfo
        /*0018*/ 	.word	0x00000002
        /*0030*/ 	.string	""
        /*0030*/ 	.string	"ptxas"
        /*0030*/ 	.string	"Cuda compilation tools, release 13.0, V13.0.88"
        /*0030*/ 	.string	"Build cuda_13.0.r13.0/compiler.36424714_0"
        /*0030*/ 	.string	"-arch sm_100 -m 64 "



//--------------------- .note.nv.cuinfo           --------------------------
	.section	.note.nv.cuinfo,"",@"SHT_NOTE"
	.sectionflags	@"SHF_NOTE_NV_CUINFO"
        /*0018*/ 	.short	0x0002
        /*001a*/ 	.short	0x0064
        /*001c*/ 	.short	0x0082
	.zero		2


//--------------------- .nv.info                  --------------------------
	.section	.nv.info,"",@"SHT_CUDA_INFO"
	.align	4


	//----- nvinfo : EIATTR_REGCOUNT
	.align		4
        /*0000*/ 	.byte	0x04, 0x2f
        /*0002*/ 	.short	(.L_1 - .L_0)
	.align		4
.L_0:
        /*0004*/ 	.word	index@(_Z10activationPfS_i)
        /*0008*/ 	.word	0x0000000e


	//----- nvinfo : EIATTR_FRAME_SIZE
	.align		4
.L_1:
        /*000c*/ 	.byte	0x04, 0x11
        /*000e*/ 	.short	(.L_3 - .L_2)
	.align		4
.L_2:
        /*0010*/ 	.word	index@(_Z10activationPfS_i)
        /*0014*/ 	.word	0x00000000


	//----- nvinfo : EIATTR_MIN_STACK_SIZE
	.align		4
.L_3:
        /*0018*/ 	.byte	0x04, 0x12
        /*001a*/ 	.short	(.L_5 - .L_4)
	.align		4
.L_4:
        /*001c*/ 	.word	index@(_Z10activationPfS_i)
        /*0020*/ 	.word	0x00000000
.L_5:


//--------------------- .nv.compat                --------------------------
	.section	.nv.compat,"",@"SHT_CUDA_COMPAT_INFO"
	.align	4
        /*0000*/ 	.byte	0x02, 0x09, 0x00, 0x00, 0x02, 0x02, 0x01, 0x00, 0x02, 0x05, 0x05, 0x00, 0x03, 0x07, 0x01, 0x01
        /*0010*/ 	.byte	0x02, 0x03, 0x00, 0x00, 0x02, 0x06, 0x01, 0x00, 0x04, 0x0b, 0x08, 0x00, 0x01, 0x00, 0x00, 0x00
        /*0020*/ 	.byte	0x00, 0x00, 0x00, 0x00


//--------------------- .nv.info._Z10activationPfS_i --------------------------
	.section	.nv.info._Z10activationPfS_i,"",@"SHT_CUDA_INFO"
	.sectionflags	@""
	.align	4


	//----- nvinfo : EIATTR_CUDA_API_VERSION
	.align		4
        /*0000*/ 	.byte	0x04, 0x37
        /*0002*/ 	.short	(.L_7 - .L_6)
.L_6:
        /*0004*/ 	.word	0x00000082


	//----- nvinfo : EIATTR_KPARAM_INFO
	.align		4
.L_7:
        /*0008*/ 	.byte	0x04, 0x17
        /*000a*/ 	.short	(.L_9 - .L_8)
.L_8:
        /*000c*/ 	.word	0x00000000
        /*0010*/ 	.short	0x0002
        /*0012*/ 	.short	0x0010
        /*0014*/ 	.byte	0x00, 0xf0, 0x11, 0x00


	//----- nvinfo : EIATTR_KPARAM_INFO
	.align		4
.L_9:
        /*0018*/ 	.byte	0x04, 0x17
        /*001a*/ 	.short	(.L_11 - .L_10)
.L_10:
        /*001c*/ 	.word	0x00000000
        /*0020*/ 	.short	0x0001
        /*0022*/ 	.short	0x0008
        /*0024*/ 	.byte	0x00, 0xf5, 0x21, 0x00


	//----- nvinfo : EIATTR_KPARAM_INFO
	.align		4
.L_11:
        /*0028*/ 	.byte	0x04, 0x17
        /*002a*/ 	.short	(.L_13 - .L_12)
.L_12:
        /*002c*/ 	.word	0x00000000
        /*0030*/ 	.short	0x0000
        /*0032*/ 	.short	0x0000
        /*0034*/ 	.byte	0x00, 0xf5, 0x21, 0x00


	//----- nvinfo : EIATTR_SPARSE_MMA_MASK
	.align		4
.L_13:
        /*0038*/ 	.byte	0x03, 0x50
        /*003a*/ 	.short	0x0000


	//----- nvinfo : EIATTR_MAXREG_COUNT
	.align		4
        /*003c*/ 	.byte	0x03, 0x1b
        /*003e*/ 	.short	0x00ff


	//----- nvinfo : EIATTR_MERCURY_ISA_VERSION
	.align		4
        /*0040*/ 	.byte	0x03, 0x5f
        /*0042*/ 	.short	0x0101


	//----- nvinfo : EIATTR_VRC_CTA_INIT_COUNT
	.align		4
        /*0044*/ 	.byte	0x02, 0x4a
	.zero		1
	.zero		1


	//----- nvinfo : EIATTR_EXIT_INSTR_OFFSETS
	.align		4
        /*0048*/ 	.byte	0x04, 0x1c
        /*004a*/ 	.short	(.L_15 - .L_14)


	//   ....[0]....
.L_14:
        /*004c*/ 	.word	0x000001d0


	//----- nvinfo : EIATTR_CBANK_PARAM_SIZE
	.align		4
.L_15:
        /*0050*/ 	.byte	0x03, 0x19
        /*0052*/ 	.short	0x0014


	//----- nvinfo : EIATTR_PARAM_CBANK
	.align		4
        /*0054*/ 	.byte	0x04, 0x0a
        /*0056*/ 	.short	(.L_17 - .L_16)
	.align		4
.L_16:
        /*0058*/ 	.word	index@(.nv.constant0._Z10activationPfS_i)
        /*005c*/ 	.short	0x0380
        /*005e*/ 	.short	0x0014


	//----- nvinfo : EIATTR_SW_WAR
	.align		4
.L_17:
        /*0060*/ 	.byte	0x04, 0x36
        /*0062*/ 	.short	(.L_19 - .L_18)
.L_18:
        /*0064*/ 	.word	0x00000008
.L_19:


//--------------------- .nv.callgraph             --------------------------
	.section	.nv.callgraph,"",@"SHT_CUDA_CALLGRAPH"
	.align	4
	.sectionentsize	8
	.align		4
        /*0000*/ 	.word	0x00000000
	.align		4
        /*0004*/ 	.word	0xffffffff
	.align		4
        /*0008*/ 	.word	0x00000000
	.align		4
        /*000c*/ 	.word	0xfffffffe
	.align		4
        /*0010*/ 	.word	0x00000000
	.align		4
        /*0014*/ 	.word	0xfffffffd
	.align		4
        /*0018*/ 	.word	0x00000000
	.align		4
        /*001c*/ 	.word	0xfffffffc


//--------------------- .text._Z10activationPfS_i --------------------------
	.section	.text._Z10activationPfS_i,"ax",@progbits
	.align	128
        .global         _Z10activationPfS_i
        .type           _Z10activationPfS_i,@function
        .size           _Z10activationPfS_i,(.L_x_1 - _Z10activationPfS_i)
        .other          _Z10activationPfS_i,@"STO_CUDA_ENTRY STV_DEFAULT"
_Z10activationPfS_i:
.text._Z10activationPfS_i:
[----:B------:R-:W-:Y:S01]  /*0000*/  LDC R1, c[0x0][0x37c] ;  /* 0x0000df00ff017b82 */ /* 0x000fe20000000800 */
[----:B------:R-:W0:Y:S07]  /*0010*/  S2R R7, SR_CTAID.X ;  /* 0x0000000000077919 */ /* 0x000e2e0000002500 */
[----:B------:R-:W1:Y:S01]  /*0020*/  LDC.64 R2, c[0x0][0x388] ;  /* 0x0000e200ff027b82 */ /* 0x000e620000000a00 */
[----:B------:R-:W0:Y:S01]  /*0030*/  LDCU UR6, c[0x0][0x360] ;  /* 0x00006c00ff0677ac */ /* 0x000e220008000800 */
[----:B------:R-:W0:Y:S01]  /*0040*/  S2R R0, SR_TID.X ;  /* 0x0000000000007919 */ /* 0x000e220000002100 */
[----:B------:R-:W2:Y:S05]  /*0050*/  LDCU.64 UR4, c[0x0][0x358] ;  /* 0x00006b00ff0477ac */ /* 0x000eaa0008000a00 */
[----:B------:R-:W3:Y:S01]  /*0060*/  LDC.64 R4, c[0x0][0x380] ;  /* 0x0000e000ff047b82 */ /* 0x000ee20000000a00 */
[----:B0-----:R-:W-:-:S04]  /*0070*/  IMAD R7, R7, UR6, R0 ;  /* 0x0000000607077c24 */ /* 0x001fc8000f8e0200 */
[----:B-1----:R-:W-:-:S05]  /*0080*/  IMAD.WIDE R2, R7, 0x4, R2 ;  /* 0x0000000407027825 */ /* 0x002fca00078e0202 */
[----:B--2---:R3:W2:Y:S01]  /*0090*/  LDG.E R6, desc[UR4][R2.64] ;  /* 0x0000000402067981 */ /* 0x0046a2000c1e1900 */
[----:B------:R-:W-:Y:S01]  /*00a0*/  MOV R10, 0x3c80f082 ;  /* 0x3c80f082000a7802 */ /* 0x000fe20000000f00 */
[----:B------:R-:W-:Y:S02]  /*00b0*/  HFMA2 R9, -RZ, RZ, 1.875, 0 ;  /* 0x3f800000ff097431 */ /* 0x000fe400000001ff */
[----:B---3--:R-:W-:-:S04]  /*00c0*/  IMAD.WIDE R2, R7, 0x4, R4 ;  /* 0x0000000407027825 */ /* 0x008fc800078e0204 */
[C---:B--2---:R-:W-:Y:S01]  /*00d0*/  FMUL R0, |R6|.reuse, 2.8853900432586669922 ;  /* 0x4038aa3b06007820 */ /* 0x044fe20000400200 */
[C---:B------:R-:W-:Y:S01]  /*00e0*/  FMUL R11, R6.reuse, R6 ;  /* 0x00000006060b7220 */ /* 0x040fe20000400000 */
[C---:B------:R-:W-:Y:S02]  /*00f0*/  FSETP.GE.AND P1, PT, |R6|.reuse, 0.60000002384185791016, PT ;  /* 0x3f19999a0600780b */ /* 0x040fe40003f26200 */
[----:B------:R-:W-:Y:S01]  /*0100*/  FSETP.GE.AND P0, PT, |R6|, 9.010913848876953125, PT ;  /* 0x41102cb40600780b */ /* 0x000fe20003f06200 */
[C---:B------:R-:W-:Y:S01]  /*0110*/  FFMA R10, R11.reuse, R10, -0.052303962409496307373 ;  /* 0xbd563cae0b0a7423 */ /* 0x040fe2000000000a */
[----:B------:R-:W0:Y:S02]  /*0120*/  MUFU.EX2 R0, R0 ;  /* 0x0000000000007308 */ /* 0x000e240000000800 */
[----:B0-----:R-:W-:Y:S01]  /*0130*/  FADD R8, R0, 1 ;  /* 0x3f80000000087421 */ /* 0x001fe20000000000 */
[----:B------:R-:W-:-:S04]  /*0140*/  FFMA R0, R11, R10, 0.1331529766321182251 ;  /* 0x3e0859410b007423 */ /* 0x000fc8000000000a */
[C---:B------:R-:W-:Y:S01]  /*0150*/  FFMA R0, R11.reuse, R0, -0.33332768082618713379 ;  /* 0xbeaaa9ed0b007423 */ /* 0x040fe20000000000 */
[----:B------:R-:W0:Y:S03]  /*0160*/  MUFU.RCP R8, R8 ;  /* 0x0000000800087308 */ /* 0x000e260000001000 */
[----:B------:R-:W-:Y:S01]  /*0170*/  FFMA R11, R11, R0, RZ ;  /* 0x000000000b0b7223 */ /* 0x000fe200000000ff */
[----:B0-----:R-:W-:-:S05]  /*0180*/  FFMA R9, R8, -2, R9 ;  /* 0xc000000008097823 */ /* 0x001fca0000000009 */
[----:B------:R-:W-:-:S04]  /*0190*/  FSEL R9, R9, 1, !P0 ;  /* 0x3f80000009097808 */ /* 0x000fc80004000000 */
[--C-:B------:R-:W-:Y:S01]  /*01a0*/  LOP3.LUT R9, R9, 0x80000000, R6.reuse, 0xb8, !PT ;  /* 0x8000000009097812 */ /* 0x100fe200078eb806 */
[----:B------:R-:W-:-:S05]  /*01b0*/  @!P1 FFMA R9, R6, R11, R6 ;  /* 0x0000000b06099223 */ /* 0x000fca0000000006 */
[----:B------:R-:W-:Y:S01]  /*01c0*/  STG.E desc[UR4][R2.64], R9 ;  /* 0x0000000902007986 */ /* 0x000fe2000c101904 */
[----:B------:R-:W-:Y:S05]  /*01d0*/  EXIT ;  /* 0x000000000000794d */ /* 0x000fea0003800000 */
.L_x_0:
[----:B------:R-:W-:-:S00]  /*01e0*/  BRA `(.L_x_0) ;  /* 0xfffffffc00fc7947 */ /* 0x000fc0000383ffff */
[----:B------:R-:W-:-:S00]  /*01f0*/  NOP ;  /* 0x0000000000007918 */ /* 0x000fc00000000000 */
        /* <DEDUP_REMOVED lines=8> */
.L_x_1:


//--------------------- .nv.shared.reserved.0     --------------------------
	.section	.nv.shared.reserved.0,"aw",@nobits
	.weak		__nv_reservedSMEM_offset_0_alias
	.size		__nv_reservedSMEM_offset_0_alias, 0, 64
	.other		__nv_reservedSMEM_offset_0_alias,@"STO_CUDA_RESERVED_SHARED STV_DEFAULT"
__nv_reservedSMEM_offset_0_alias:
	.zero		0
	.zero		64


//--------------------- .nv.constant0._Z10activationPfS_i --------------------------
	.section	.nv.constant0._Z10activationPfS_i,"a",@progbits
	.sectionflags	@""
	.align	4
.nv.constant0._Z10activationPfS_i:
	.zero		916


//--------------------- SYMBOLS --------------------------

	.type		.nv.reservedSmem.offset0,@object
	.size		.nv.reservedSmem.offset0,0x4
